//
// Generated by NVIDIA NVVM Compiler
//
// Compiler Build ID: CL-36424714
// Cuda compilation tools, release 13.0, V13.0.88
// Based on NVVM 20.0.0
//

.version 9.0
.target sm_100
.address_size 64

	// .globl	_Z14matrixMultiplyPfS_S_i

.visible .entry _Z14matrixMultiplyPfS_S_i(
	.param .u64 .ptr .align 1 _Z14matrixMultiplyPfS_S_i_param_0,
	.param .u64 .ptr .align 1 _Z14matrixMultiplyPfS_S_i_param_1,
	.param .u64 .ptr .align 1 _Z14matrixMultiplyPfS_S_i_param_2,
	.param .u32 _Z14matrixMultiplyPfS_S_i_param_3
)
{
	.reg .pred 	%p<10>;
	.reg .b32 	%r<44>;
	.reg .b32 	%f<67>;
	.reg .b64 	%rd<53>;

	ld.param.u64 	%rd11, [_Z14matrixMultiplyPfS_S_i_param_0];
	ld.param.u64 	%rd12, [_Z14matrixMultiplyPfS_S_i_param_1];
	ld.param.u32 	%r20, [_Z14matrixMultiplyPfS_S_i_param_3];
	cvta.to.global.u64 	%rd1, %rd12;
	cvta.to.global.u64 	%rd2, %rd11;
	mov.u32 	%r21, %ctaid.y;
	mov.u32 	%r22, %ntid.y;
	mov.u32 	%r23, %tid.y;
	mad.lo.s32 	%r1, %r21, %r22, %r23;
	mov.u32 	%r24, %ctaid.x;
	mov.u32 	%r25, %ntid.x;
	mov.u32 	%r26, %tid.x;
	mad.lo.s32 	%r2, %r24, %r25, %r26;
	max.s32 	%r27, %r1, %r2;
	setp.ge.s32 	%p1, %r27, %r20;
	@%p1 bra 	$L__BB0_13;
	mul.lo.s32 	%r38, %r1, %r2;
	and.b32  	%r4, %r20, 7;
	setp.lt.u32 	%p2, %r20, 8;
	mov.f32 	%f66, 0f00000000;
	mov.b32 	%r42, 0;
	@%p2 bra 	$L__BB0_4;
	and.b32  	%r42, %r20, 2147483640;
	neg.s32 	%r40, %r42;
	mul.wide.s32 	%rd13, %r20, 4;
	add.s64 	%rd3, %rd1, %rd13;
	mul.wide.s32 	%rd14, %r20, 8;
	add.s64 	%rd4, %rd1, %rd14;
	mul.wide.s32 	%rd15, %r20, 12;
	add.s64 	%rd5, %rd1, %rd15;
	mul.wide.s32 	%rd16, %r20, 16;
	add.s64 	%rd6, %rd1, %rd16;
	mul.wide.s32 	%rd17, %r20, 20;
	add.s64 	%rd7, %rd1, %rd17;
	mul.wide.s32 	%rd18, %r20, 24;
	add.s64 	%rd8, %rd1, %rd18;
	mul.wide.s32 	%rd19, %r20, 28;
	add.s64 	%rd9, %rd1, %rd19;
	mov.f32 	%f66, 0f00000000;
	mov.u32 	%r39, %r2;
$L__BB0_3:
	.pragma "nounroll";
	mul.wide.s32 	%rd20, %r39, 4;
	add.s64 	%rd21, %rd3, %rd20;
	add.s64 	%rd22, %rd4, %rd20;
	add.s64 	%rd23, %rd5, %rd20;
	add.s64 	%rd24, %rd6, %rd20;
	add.s64 	%rd25, %rd7, %rd20;
	add.s64 	%rd26, %rd8, %rd20;
	add.s64 	%rd27, %rd9, %rd20;
	add.s64 	%rd28, %rd1, %rd20;
	mul.wide.s32 	%rd29, %r38, 4;
	add.s64 	%rd30, %rd2, %rd29;
	ld.global.f32 	%f16, [%rd30];
	ld.global.f32 	%f17, [%rd28];
	fma.rn.f32 	%f18, %f16, %f17, %f66;
	ld.global.f32 	%f19, [%rd30+4];
	ld.global.f32 	%f20, [%rd21];
	fma.rn.f32 	%f21, %f19, %f20, %f18;
	ld.global.f32 	%f22, [%rd30+8];
	ld.global.f32 	%f23, [%rd22];
	fma.rn.f32 	%f24, %f22, %f23, %f21;
	ld.global.f32 	%f25, [%rd30+12];
	ld.global.f32 	%f26, [%rd23];
	fma.rn.f32 	%f27, %f25, %f26, %f24;
	ld.global.f32 	%f28, [%rd30+16];
	ld.global.f32 	%f29, [%rd24];
	fma.rn.f32 	%f30, %f28, %f29, %f27;
	ld.global.f32 	%f31, [%rd30+20];
	ld.global.f32 	%f32, [%rd25];
	fma.rn.f32 	%f33, %f31, %f32, %f30;
	ld.global.f32 	%f34, [%rd30+24];
	ld.global.f32 	%f35, [%rd26];
	fma.rn.f32 	%f36, %f34, %f35, %f33;
	ld.global.f32 	%f37, [%rd30+28];
	ld.global.f32 	%f38, [%rd27];
	fma.rn.f32 	%f66, %f37, %f38, %f36;
	add.s32 	%r40, %r40, 8;
	shl.b32 	%r29, %r20, 3;
	add.s32 	%r39, %r39, %r29;
	add.s32 	%r38, %r38, 8;
	setp.ne.s32 	%p3, %r40, 0;
	@%p3 bra 	$L__BB0_3;
$L__BB0_4:
	setp.eq.s32 	%p4, %r4, 0;
	@%p4 bra 	$L__BB0_12;
	mul.lo.s32 	%r14, %r1, %r2;
	and.b32  	%r15, %r20, 3;
	setp.lt.u32 	%p5, %r4, 4;
	@%p5 bra 	$L__BB0_7;
	add.s32 	%r30, %r42, %r14;
	mul.wide.s32 	%rd31, %r30, 4;
	add.s64 	%rd32, %rd2, %rd31;
	ld.global.f32 	%f40, [%rd32];
	mad.lo.s32 	%r31, %r42, %r20, %r2;
	mul.wide.s32 	%rd33, %r31, 4;
	add.s64 	%rd34, %rd1, %rd33;
	ld.global.f32 	%f41, [%rd34];
	fma.rn.f32 	%f42, %f40, %f41, %f66;
	ld.global.f32 	%f43, [%rd32+4];
	mul.wide.s32 	%rd35, %r20, 4;
	add.s64 	%rd36, %rd34, %rd35;
	ld.global.f32 	%f44, [%rd36];
	fma.rn.f32 	%f45, %f43, %f44, %f42;
	ld.global.f32 	%f46, [%rd32+8];
	add.s64 	%rd37, %rd36, %rd35;
	ld.global.f32 	%f47, [%rd37];
	fma.rn.f32 	%f48, %f46, %f47, %f45;
	ld.global.f32 	%f49, [%rd32+12];
	add.s64 	%rd38, %rd37, %rd35;
	ld.global.f32 	%f50, [%rd38];
	fma.rn.f32 	%f66, %f49, %f50, %f48;
	add.s32 	%r42, %r42, 4;
$L__BB0_7:
	setp.eq.s32 	%p6, %r15, 0;
	@%p6 bra 	$L__BB0_12;
	setp.eq.s32 	%p7, %r15, 1;
	@%p7 bra 	$L__BB0_10;
	add.s32 	%r32, %r42, %r14;
	mul.wide.s32 	%rd39, %r32, 4;
	add.s64 	%rd40, %rd2, %rd39;
	ld.global.f32 	%f52, [%rd40];
	mad.lo.s32 	%r33, %r42, %r20, %r2;
	mul.wide.s32 	%rd41, %r33, 4;
	add.s64 	%rd42, %rd1, %rd41;
	ld.global.f32 	%f53, [%rd42];
	fma.rn.f32 	%f54, %f52, %f53, %f66;
	ld.global.f32 	%f55, [%rd40+4];
	mul.wide.s32 	%rd43, %r20, 4;
	add.s64 	%rd44, %rd42, %rd43;
	ld.global.f32 	%f56, [%rd44];
	fma.rn.f32 	%f66, %f55, %f56, %f54;
	add.s32 	%r42, %r42, 2;
$L__BB0_10:
	and.b32  	%r34, %r20, 1;
	setp.eq.b32 	%p8, %r34, 1;
	not.pred 	%p9, %p8;
	@%p9 bra 	$L__BB0_12;
	add.s32 	%r35, %r42, %r14;
	mul.wide.s32 	%rd45, %r35, 4;
	add.s64 	%rd46, %rd2, %rd45;
	ld.global.f32 	%f57, [%rd46];
	mad.lo.s32 	%r36, %r42, %r20, %r2;
	mul.wide.s32 	%rd47, %r36, 4;
	add.s64 	%rd48, %rd1, %rd47;
	ld.global.f32 	%f58, [%rd48];
	fma.rn.f32 	%f66, %f57, %f58, %f66;
$L__BB0_12:
	ld.param.u64 	%rd52, [_Z14matrixMultiplyPfS_S_i_param_2];
	mad.lo.s32 	%r37, %r20, %r1, %r2;
	cvta.to.global.u64 	%rd49, %rd52;
	mul.wide.s32 	%rd50, %r37, 4;
	add.s64 	%rd51, %rd49, %rd50;
	st.global.f32 	[%rd51], %f66;
$L__BB0_13:
	ret;

}


// ===== COMPILED SASS (sm_100) =====

	.target	sm_100

	.elftype	@"ET_EXEC"


//--------------------- .note.nv.tkinfo           --------------------------
	.section	.note.nv.tkinfo,"",@"SHT_NOTE"
	.sectionflags	@"SHF_NOTE_NV_TKINFO"
	.tkinfo
        /*0018*/ 	.word	0x00000002
        /*0030*/ 	.string	""
        /*0030*/ 	.string	"ptxas"
        /*0030*/ 	.string	"Cuda compilation tools, release 13.0, V13.0.88"
        /*0030*/ 	.string	"Build cuda_13.0.r13.0/compiler.36424714_0"
        /*0030*/ 	.string	"-arch sm_100 -m 64 "



//--------------------- .note.nv.cuinfo           --------------------------
	.section	.note.nv.cuinfo,"",@"SHT_NOTE"
	.sectionflags	@"SHF_NOTE_NV_CUINFO"
        /*0018*/ 	.short	0x0002
        /*001a*/ 	.short	0x0064
        /*001c*/ 	.short	0x0082
	.zero		2


//--------------------- .nv.info                  --------------------------
	.section	.nv.info,"",@"SHT_CUDA_INFO"
	.align	4


	//----- nvinfo : EIATTR_REGCOUNT
	.align		4
        /*0000*/ 	.byte	0x04, 0x2f
        /*0002*/ 	.short	(.L_1 - .L_0)
	.align		4
.L_0:
        /*0004*/ 	.word	index@(_Z14matrixMultiplyPfS_S_i)
        /*0008*/ 	.word	0x0000001f


	//----- nvinfo : EIATTR_FRAME_SIZE
	.align		4
.L_1:
        /*000c*/ 	.byte	0x04, 0x11
        /*000e*/ 	.short	(.L_3 - .L_2)
	.align		4
.L_2:
        /*0010*/ 	.word	index@(_Z14matrixMultiplyPfS_S_i)
        /*0014*/ 	.word	0x00000000


	//----- nvinfo : EIATTR_MIN_STACK_SIZE
	.align		4
.L_3:
        /*0018*/ 	.byte	0x04, 0x12
        /*001a*/ 	.short	(.L_5 - .L_4)
	.align		4
.L_4:
        /*001c*/ 	.word	index@(_Z14matrixMultiplyPfS_S_i)
        /*0020*/ 	.word	0x00000000
.L_5:


//--------------------- .nv.compat                --------------------------
	.section	.nv.compat,"",@"SHT_CUDA_COMPAT_INFO"
	.align	4
        /*0000*/ 	.byte	0x02, 0x09, 0x00, 0x00, 0x02, 0x02, 0x01, 0x00, 0x02, 0x05, 0x05, 0x00, 0x03, 0x07, 0x01, 0x01
        /*0010*/ 	.byte	0x02, 0x03, 0x00, 0x00, 0x02, 0x06, 0x01, 0x00, 0x04, 0x0b, 0x08, 0x00, 0x09, 0x00, 0x00, 0x00
        /*0020*/ 	.byte	0x00, 0x00, 0x00, 0x00


//--------------------- .nv.info._Z14matrixMultiplyPfS_S_i --------------------------
	.section	.nv.info._Z14matrixMultiplyPfS_S_i,"",@"SHT_CUDA_INFO"
	.sectionflags	@""
	.align	4


	//----- nvinfo : EIATTR_CUDA_API_VERSION
	.align		4
        /*0000*/ 	.byte	0x04, 0x37
        /*0002*/ 	.short	(.L_7 - .L_6)
.L_6:
        /*0004*/ 	.word	0x00000082


	//----- nvinfo : EIATTR_KPARAM_INFO
	.align		4
.L_7:
        /*0008*/ 	.byte	0x04, 0x17
        /*000a*/ 	.short	(.L_9 - .L_8)
.L_8:
        /*000c*/ 	.word	0x00000000
        /*0010*/ 	.short	0x0003
        /*0012*/ 	.short	0x0018
        /*0014*/ 	.byte	0x00, 0xf0, 0x11, 0x00


	//----- nvinfo : EIATTR_KPARAM_INFO
	.align		4
.L_9:
        /*0018*/ 	.byte	0x04, 0x17
        /*001a*/ 	.short	(.L_11 - .L_10)
.L_10:
        /*001c*/ 	.word	0x00000000
        /*0020*/ 	.short	0x0002
        /*0022*/ 	.short	0x0010
        /*0024*/ 	.byte	0x00, 0xf5, 0x21, 0x00


	//----- nvinfo : EIATTR_KPARAM_INFO
	.align		4
.L_11:
        /*0028*/ 	.byte	0x04, 0x17
        /*002a*/ 	.short	(.L_13 - .L_12)
.L_12:
        /*002c*/ 	.word	0x00000000
        /*0030*/ 	.short	0x0001
        /*0032*/ 	.short	0x0008
        /*0034*/ 	.byte	0x00, 0xf5, 0x21, 0x00


	//----- nvinfo : EIATTR_KPARAM_INFO
	.align		4
.L_13:
        /*0038*/ 	.byte	0x04, 0x17
        /*003a*/ 	.short	(.L_15 - .L_14)
.L_14:
        /*003c*/ 	.word	0x00000000
        /*0040*/ 	.short	0x0000
        /*0042*/ 	.short	0x0000
        /*0044*/ 	.byte	0x00, 0xf5, 0x21, 0x00


	//----- nvinfo : EIATTR_SPARSE_MMA_MASK
	.align		4
.L_15:
        /*0048*/ 	.byte	0x03, 0x50
        /*004a*/ 	.short	0x0000


	//----- nvinfo : EIATTR_MAXREG_COUNT
	.align		4
        /*004c*/ 	.byte	0x03, 0x1b
        /*004e*/ 	.short	0x00ff


	//----- nvinfo : EIATTR_MERCURY_ISA_VERSION
	.align		4
        /*0050*/ 	.byte	0x03, 0x5f
        /*0052*/ 	.short	0x0101


	//----- nvinfo : EIATTR_VRC_CTA_INIT_COUNT
	.align		4
        /*0054*/ 	.byte	0x02, 0x4a
	.zero		1
	.zero		1


	//----- nvinfo : EIATTR_EXIT_INSTR_OFFSETS
	.align		4
        /*0058*/ 	.byte	0x04, 0x1c
        /*005a*/ 	.short	(.L_17 - .L_16)


	//   ....[0]....
.L_16:
        /*005c*/ 	.word	0x000000c0


	//   ....[1]....
        /*0060*/ 	.word	0x000009d0


	//----- nvinfo : EIATTR_CBANK_PARAM_SIZE
	.align		4
.L_17:
        /*0064*/ 	.byte	0x03, 0x19
        /*0066*/ 	.short	0x001c


	//----- nvinfo : EIATTR_PARAM_CBANK
	.align		4
        /*0068*/ 	.byte	0x04, 0x0a
        /*006a*/ 	.short	(.L_19 - .L_18)
	.align		4
.L_18:
        /*006c*/ 	.word	index@(.nv.constant0._Z14matrixMultiplyPfS_S_i)
        /*0070*/ 	.short	0x0380
        /*0072*/ 	.short	0x001c


	//----- nvinfo : EIATTR_SW_WAR
	.align		4
.L_19:
        /*0074*/ 	.byte	0x04, 0x36
        /*0076*/ 	.short	(.L_21 - .L_20)
.L_20:
        /*0078*/ 	.word	0x00000008
.L_21:


//--------------------- .nv.callgraph             --------------------------
	.section	.nv.callgraph,"",@"SHT_CUDA_CALLGRAPH"
	.align	4
	.sectionentsize	8
	.align		4
        /*0000*/ 	.word	0x00000000
	.align		4
        /*0004*/ 	.word	0xffffffff
	.align		4
        /*0008*/ 	.word	0x00000000
	.align		4
        /*000c*/ 	.word	0xfffffffe
	.align		4
        /*0010*/ 	.word	0x00000000
	.align		4
        /*0014*/ 	.word	0xfffffffd
	.align		4
        /*0018*/ 	.word	0x00000000
	.align		4
        /*001c*/ 	.word	0xfffffffc


//--------------------- .text._Z14matrixMultiplyPfS_S_i --------------------------
	.section	.text._Z14matrixMultiplyPfS_S_i,"ax",@progbits
	.align	128
        .global         _Z14matrixMultiplyPfS_S_i
        .type           _Z14matrixMultiplyPfS_S_i,@function
        .size           _Z14matrixMultiplyPfS_S_i,(.L_x_5 - _Z14matrixMultiplyPfS_S_i)
        .other          _Z14matrixMultiplyPfS_S_i,@"STO_CUDA_ENTRY STV_DEFAULT"
_Z14matrixMultiplyPfS_S_i:
.text._Z14matrixMultiplyPfS_S_i:
[----:B------:R-:W-:Y:S01]  /*0000*/  LDC R1, c[0x0][0x37c] ;  /* 0x0000df00ff017b82 */ /* 0x000fe20000000800 */
[----:B------:R-:W0:Y:S07]  /*0010*/  S2R R3, SR_TID.Y ;  /* 0x0000000000037919 */ /* 0x000e2e0000002200 */
[----:B------:R-:W0:Y:S01]  /*0020*/  LDC R0, c[0x0][0x364] ;  /* 0x0000d900ff007b82 */ /* 0x000e220000000800 */
[----:B------:R-:W1:Y:S01]  /*0030*/  LDCU UR16, c[0x0][0x398] ;  /* 0x00007300ff1077ac */ /* 0x000e620008000800 */
[----:B------:R-:W2:Y:S06]  /*0040*/  S2R R2, SR_TID.X ;  /* 0x0000000000027919 */ /* 0x000eac0000002100 */
[----:B------:R-:W0:Y:S08]  /*0050*/  S2UR UR4, SR_CTAID.Y ;  /* 0x00000000000479c3 */ /* 0x000e300000002600 */
[----:B------:R-:W2:Y:S08]  /*0060*/  S2UR UR5, SR_CTAID.X ;  /* 0x00000000000579c3 */ /* 0x000eb00000002500 */
[----:B------:R-:W2:Y:S01]  /*0070*/  LDC R13, c[0x0][0x360] ;  /* 0x0000d800ff0d7b82 */ /* 0x000ea20000000800 */
[----:B0-----:R-:W-:-:S02]  /*0080*/  IMAD R0, R0, UR4, R3 ;  /* 0x0000000400007c24 */ /* 0x001fc4000f8e0203 */
[----:B--2---:R-:W-:-:S05]  /*0090*/  IMAD R13, R13, UR5, R2 ;  /* 0x000000050d0d7c24 */ /* 0x004fca000f8e0202 */
[----:B------:R-:W-:-:S04]  /*00a0*/  VIMNMX R2, PT, PT, R0, R13, !PT ;  /* 0x0000000d00027248 */ /* 0x000fc80007fe0100 */
[----:B-1----:R-:W-:-:S13]  /*00b0*/  ISETP.GE.AND P0, PT, R2, UR16, PT ;  /* 0x0000001002007c0c */ /* 0x002fda000bf06270 */
[----:B------:R-:W-:Y:S05]  /*00c0*/  @P0 EXIT ;  /* 0x000000000000094d */ /* 0x000fea0003800000 */
[----:B------:R-:W-:Y:S01]  /*00d0*/  UISETP.GE.U32.AND UP0, UPT, UR16, 0x8, UPT ;  /* 0x000000081000788c */ /* 0x000fe2000bf06070 */
[----:B------:R-:W-:Y:S02]  /*00e0*/  HFMA2 R12, -RZ, RZ, 0, 0 ;  /* 0x00000000ff0c7431 */ /* 0x000fe400000001ff */
[----:B------:R-:W-:Y:S01]  /*00f0*/  IMAD R14, R0, R13, RZ ;  /* 0x0000000d000e7224 */ /* 0x000fe200078e02ff */
[----:B------:R-:W-:Y:S01]  /*0100*/  UMOV UR4, URZ ;  /* 0x000000ff00047c82 */ /* 0x000fe20008000000 */
[----:B------:R-:W0:Y:S04]  /*0110*/  LDCU.64 UR14, c[0x0][0x358] ;  /* 0x00006b00ff0e77ac */ /* 0x000e280008000a00 */
[----:B------:R-:W-:Y:S05]  /*0120*/  BRA.U !UP0, `(.L_x_0) ;  /* 0x0000000108f87547 */ /* 0x000fea000b800000 */
[----:B------:R-:W1:Y:S01]  /*0130*/  LDCU.64 UR18, c[0x0][0x388] ;  /* 0x00007100ff1277ac */ /* 0x000e620008000a00 */
[----:B------:R-:W-:Y:S02]  /*0140*/  MOV R12, RZ ;  /* 0x000000ff000c7202 */ /* 0x000fe40000000f00 */
[----:B------:R-:W-:Y:S01]  /*0150*/  MOV R15, R13 ;  /* 0x0000000d000f7202 */ /* 0x000fe20000000f00 */
[----:B------:R-:W-:-:S04]  /*0160*/  ULOP3.LUT UR4, UR16, 0x7ffffff8, URZ, 0xc0, !UPT ;  /* 0x7ffffff810047892 */ /* 0x000fc8000f8ec0ff */
[----:B------:R-:W-:Y:S02]  /*0170*/  UIADD3 UR5, UPT, UPT, -UR4, URZ, URZ ;  /* 0x000000ff04057290 */ /* 0x000fe4000fffe1ff */
[----:B-1----:R-:W-:Y:S02]  /*0180*/  UIMAD.WIDE UR6, UR16, 0x10, UR18 ;  /* 0x00000010100678a5 */ /* 0x002fe4000f8e0212 */
[----:B------:R-:W-:Y:S02]  /*0190*/  UIMAD.WIDE UR8, UR16, 0x14, UR18 ;  /* 0x00000014100878a5 */ /* 0x000fe4000f8e0212 */
[----:B------:R-:W-:Y:S02]  /*01a0*/  UIMAD.WIDE UR10, UR16, 0x18, UR18 ;  /* 0x00000018100a78a5 */ /* 0x000fe4000f8e0212 */
[----:B------:R-:W-:-:S12]  /*01b0*/  UIMAD.WIDE UR12, UR16, 0x1c, UR18 ;  /* 0x0000001c100c78a5 */ /* 0x000fd8000f8e0212 */
.L_x_1:
[----:B------:R-:W1:Y:S01]  /*01c0*/  LDC.64 R2, c[0x0][0x380] ;  /* 0x0000e000ff027b82 */ /* 0x000e620000000a00 */
[----:B------:R-:W-:Y:S01]  /*01d0*/  UIMAD.WIDE UR24, UR16, 0x4, UR18 ;  /* 0x00000004101878a5 */ /* 0x000fe2000f8e0212 */
[----:B------:R-:W-:Y:S01]  /*01e0*/  MOV R8, 0x4 ;  /* 0x0000000400087802 */ /* 0x000fe20000000f00 */
[----:B------:R-:W-:Y:S02]  /*01f0*/  UIMAD.WIDE UR22, UR16, 0x8, UR18 ;  /* 0x00000008101678a5 */ /* 0x000fe4000f8e0212 */
[----:B------:R-:W-:Y:S02]  /*0200*/  UIMAD.WIDE UR20, UR16, 0xc, UR18 ;  /* 0x0000000c101478a5 */ /* 0x000fe4000f8e0212 */
[----:B------:R-:W-:Y:S01]  /*0210*/  MOV R4, UR24 ;  /* 0x0000001800047c02 */ /* 0x000fe20008000f00 */
[----:B------:R-:W-:Y:S01]  /*0220*/  IMAD.WIDE R8, R15, R8, UR18 ;  /* 0x000000120f087e25 */ /* 0x000fe2000f8e0208 */
[----:B------:R-:W-:Y:S02]  /*0230*/  MOV R5, UR25 ;  /* 0x0000001900057c02 */ /* 0x000fe40008000f00 */
[----:B------:R-:W-:-:S02]  /*0240*/  MOV R6, UR22 ;  /* 0x0000001600067c02 */ /* 0x000fc40008000f00 */
[----:B------:R-:W-:Y:S01]  /*0250*/  MOV R7, UR23 ;  /* 0x0000001700077c02 */ /* 0x000fe20008000f00 */
[C---:B------:R-:W-:Y:S01]  /*0260*/  IMAD.WIDE R4, R15.reuse, 0x4, R4 ;  /* 0x000000040f047825 */ /* 0x040fe200078e0204 */
[----:B0-----:R0:W2:Y:S03]  /*0270*/  LDG.E R20, desc[UR14][R8.64] ;  /* 0x0000000e08147981 */ /* 0x0010a6000c1e1900 */
[----:B------:R-:W-:Y:S01]  /*0280*/  HFMA2 R10, -RZ, RZ, 0, 2.384185791015625e-07 ;  /* 0x00000004ff0a7431 */ /* 0x000fe200000001ff */
[----:B------:R-:W-:Y:S01]  /*0290*/  MOV R24, UR20 ;  /* 0x0000001400187c02 */ /* 0x000fe20008000f00 */
[----:B-1----:R-:W-:Y:S01]  /*02a0*/  IMAD.WIDE R2, R14, 0x4, R2 ;  /* 0x000000040e027825 */ /* 0x002fe200078e0202 */
[----:B------:R-:W-:Y:S01]  /*02b0*/  MOV R25, UR21 ;  /* 0x0000001500197c02 */ /* 0x000fe20008000f00 */
[----:B------:R1:W3:Y:S04]  /*02c0*/  LDG.E R19, desc[UR14][R4.64] ;  /* 0x0000000e04137981 */ /* 0x0002e8000c1e1900 */
[----:B------:R-:W2:Y:S01]  /*02d0*/  LDG.E R21, desc[UR14][R2.64] ;  /* 0x0000000e02157981 */ /* 0x000ea2000c1e1900 */
[----:B------:R-:W-:-:S03]  /*02e0*/  IMAD.WIDE R6, R15, 0x4, R6 ;  /* 0x000000040f067825 */ /* 0x000fc600078e0206 */
[----:B------:R-:W3:Y:S01]  /*02f0*/  LDG.E R18, desc[UR14][R2.64+0x4] ;  /* 0x0000040e02127981 */ /* 0x000ee2000c1e1900 */
[C---:B------:R-:W-:Y:S01]  /*0300*/  IMAD.WIDE R24, R15.reuse, 0x4, R24 ;  /* 0x000000040f187825 */ /* 0x040fe200078e0218 */
[----:B------:R-:W-:Y:S02]  /*0310*/  MOV R26, 0x4 ;  /* 0x00000004001a7802 */ /* 0x000fe40000000f00 */
[----:B------:R4:W5:Y:S01]  /*0320*/  LDG.E R17, desc[UR14][R6.64] ;  /* 0x0000000e06117981 */ /* 0x000962000c1e1900 */
[----:B0-----:R-:W-:-:S03]  /*0330*/  IMAD.WIDE R8, R15, R10, UR6 ;  /* 0x000000060f087e25 */ /* 0x001fc6000f8e020a */
[----:B------:R-:W5:Y:S01]  /*0340*/  LDG.E R16, desc[UR14][R2.64+0x8] ;  /* 0x0000080e02107981 */ /* 0x000f62000c1e1900 */
[----:B------:R-:W-:Y:S02]  /*0350*/  HFMA2 R28, -RZ, RZ, 0, 2.384185791015625e-07 ;  /* 0x00000004ff1c7431 */ /* 0x000fe400000001ff */
[C---:B-1----:R-:W-:Y:S01]  /*0360*/  IMAD.WIDE R4, R15.reuse, R26, UR8 ;  /* 0x000000080f047e25 */ /* 0x042fe2000f8e021a */
[----:B------:R-:W5:Y:S04]  /*0370*/  LDG.E R23, desc[UR14][R24.64] ;  /* 0x0000000e18177981 */ /* 0x000f68000c1e1900 */
[----:B------:R-:W5:Y:S01]  /*0380*/  LDG.E R22, desc[UR14][R2.64+0xc] ;  /* 0x00000c0e02167981 */ /* 0x000f62000c1e1900 */
[----:B----4-:R-:W-:-:S03]  /*0390*/  IMAD.WIDE R6, R15, R10, UR10 ;  /* 0x0000000a0f067e25 */ /* 0x010fc6000f8e020a */
[----:B------:R-:W4:Y:S04]  /*03a0*/  LDG.E R9, desc[UR14][R8.64] ;  /* 0x0000000e08097981 */ /* 0x000f28000c1e1900 */
[----:B------:R-:W4:Y:S01]  /*03b0*/  LDG.E R26, desc[UR14][R2.64+0x10] ;  /* 0x0000100e021a7981 */ /* 0x000f22000c1e1900 */
[----:B------:R-:W-:-:S03]  /*03c0*/  IMAD.WIDE R10, R15, R28, UR12 ;  /* 0x0000000c0f0a7e25 */ /* 0x000fc6000f8e021c */
[----:B------:R-:W4:Y:S04]  /*03d0*/  LDG.E R4, desc[UR14][R4.64] ;  /* 0x0000000e04047981 */ /* 0x000f28000c1e1900 */
[----:B------:R-:W4:Y:S04]  /*03e0*/  LDG.E R27, desc[UR14][R2.64+0x14] ;  /* 0x0000140e021b7981 */ /* 0x000f28000c1e1900 */
[----:B------:R-:W4:Y:S04]  /*03f0*/  LDG.E R7, desc[UR14][R6.64] ;  /* 0x0000000e06077981 */ /* 0x000f28000c1e1900 */
[----:B------:R-:W4:Y:S04]  /*0400*/  LDG.E R24, desc[UR14][R2.64+0x18] ;  /* 0x0000180e02187981 */ /* 0x000f28000c1e1900 */
[----:B------:R-:W4:Y:S04]  /*0410*/  LDG.E R10, desc[UR14][R10.64] ;  /* 0x0000000e0a0a7981 */ /* 0x000f28000c1e1900 */
[----:B------:R-:W4:Y:S01]  /*0420*/  LDG.E R28, desc[UR14][R2.64+0x1c] ;  /* 0x00001c0e021c7981 */ /* 0x000f22000c1e1900 */
[----:B------:R-:W-:-:S04]  /*0430*/  UIADD3 UR5, UPT, UPT, UR5, 0x8, URZ ;  /* 0x0000000805057890 */ /* 0x000fc8000fffe0ff */
[----:B------:R-:W-:Y:S01]  /*0440*/  UISETP.NE.AND UP0, UPT, UR5, URZ, UPT ;  /* 0x000000ff0500728c */ /* 0x000fe2000bf05270 */
[----:B------:R-:W-:Y:S01]  /*0450*/  IADD3 R14, PT, PT, R14, 0x8, RZ ;  /* 0x000000080e0e7810 */ /* 0x000fe20007ffe0ff */
[----:B--2---:R-:W-:-:S04]  /*0460*/  FFMA R21, R21, R20, R12 ;  /* 0x0000001415157223 */ /* 0x004fc8000000000c */
[----:B---3--:R-:W-:-:S04]  /*0470*/  FFMA R19, R18, R19, R21 ;  /* 0x0000001312137223 */ /* 0x008fc80000000015 */
[----:B-----5:R-:W-:-:S04]  /*0480*/  FFMA R17, R16, R17, R19 ;  /* 0x0000001110117223 */ /* 0x020fc80000000013 */
[----:B------:R-:W-:-:S04]  /*0490*/  FFMA R17, R22, R23, R17 ;  /* 0x0000001716117223 */ /* 0x000fc80000000011 */
[----:B----4-:R-:W-:-:S04]  /*04a0*/  FFMA R26, R26, R9, R17 ;  /* 0x000000091a1a7223 */ /* 0x010fc80000000011 */
[----:B------:R-:W-:Y:S01]  /*04b0*/  FFMA R27, R27, R4, R26 ;  /* 0x000000041b1b7223 */ /* 0x000fe2000000001a */
[----:B------:R-:W-:-:S03]  /*04c0*/  MOV R4, UR16 ;  /* 0x0000001000047c02 */ /* 0x000fc60008000f00 */
[----:B------:R-:W-:Y:S01]  /*04d0*/  FFMA R7, R24, R7, R27 ;  /* 0x0000000718077223 */ /* 0x000fe2000000001b */
[----:B------:R-:W-:-:S03]  /*04e0*/  LEA R15, R4, R15, 0x3 ;  /* 0x0000000f040f7211 */ /* 0x000fc600078e18ff */
[----:B------:R-:W-:Y:S01]  /*04f0*/  FFMA R12, R28, R10, R7 ;  /* 0x0000000a1c0c7223 */ /* 0x000fe20000000007 */
[----:B------:R-:W-:Y:S06]  /*0500*/  BRA.U UP0, `(.L_x_1) ;  /* 0xfffffffd002c7547 */ /* 0x000fec000b83ffff */
.L_x_0:
[----:B------:R-:W-:-:S04]  /*0510*/  ULOP3.LUT UR6, UR16, 0x7, URZ, 0xc0, !UPT ;  /* 0x0000000710067892 */ /* 0x000fc8000f8ec0ff */
[----:B------:R-:W-:-:S09]  /*0520*/  UISETP.NE.AND UP0, UPT, UR6, URZ, UPT ;  /* 0x000000ff0600728c */ /* 0x000fd2000bf05270 */
[----:B------:R-:W-:Y:S05]  /*0530*/  BRA.U !UP0, `(.L_x_2) ;  /* 0x0000000508147547 */ /* 0x000fea000b800000 */
[----:B------:R-:W-:Y:S01]  /*0540*/  UISETP.GE.U32.AND UP0, UPT, UR6, 0x4, UPT ;  /* 0x000000040600788c */ /* 0x000fe2000bf06070 */
[----:B------:R-:W-:Y:S01]  /*0550*/  IMAD R2, R0, R13, RZ ;  /* 0x0000000d00027224 */ /* 0x000fe200078e02ff */
[----:B------:R-:W-:-:S04]  /*0560*/  ULOP3.LUT UR5, UR16, 0x3, URZ, 0xc0, !UPT ;  /* 0x0000000310057892 */ /* 0x000fc8000f8ec0ff */
[----:B------:R-:W-:-:S03]  /*0570*/  UISETP.NE.AND UP1, UPT, UR5, URZ, UPT ;  /* 0x000000ff0500728c */ /* 0x000fc6000bf25270 */
[----:B------:R-:W-:Y:S08]  /*0580*/  BRA.U !UP0, `(.L_x_3) ;  /* 0x0000000108687547 */ /* 0x000ff0000b800000 */
[----:B------:R-:W1:Y:S01]  /*0590*/  LDC.64 R6, c[0x0][0x388] ;  /* 0x0000e200ff067b82 */ /* 0x000e620000000a00 */
[----:B------:R-:W-:Y:S02]  /*05a0*/  MOV R8, UR4 ;  /* 0x0000000400087c02 */ /* 0x000fe40008000f00 */
[----:B------:R-:W-:Y:S02]  /*05b0*/  IADD3 R3, PT, PT, R2, UR4, RZ ;  /* 0x0000000402037c10 */ /* 0x000fe4000fffe0ff */
[----:B------:R-:W-:Y:S01]  /*05c0*/  MOV R11, UR16 ;  /* 0x00000010000b7c02 */ /* 0x000fe20008000f00 */
[----:B------:R-:W-:Y:S02]  /*05d0*/  IMAD R9, R8, UR16, R13 ;  /* 0x0000001008097c24 */ /* 0x000fe4000f8e020d */
[----:B------:R-:W2:Y:S01]  /*05e0*/  LDC.64 R4, c[0x0][0x380] ;  /* 0x0000e000ff047b82 */ /* 0x000ea20000000a00 */
[----:B------:R-:W-:Y:S01]  /*05f0*/  MOV R15, UR16 ;  /* 0x00000010000f7c02 */ /* 0x000fe20008000f00 */
[----:B-1----:R-:W-:Y:S01]  /*0600*/  IMAD.WIDE R6, R9, 0x4, R6 ;  /* 0x0000000409067825 */ /* 0x002fe200078e0206 */
[----:B------:R-:W-:-:S05]  /*0610*/  MOV R9, UR16 ;  /* 0x0000001000097c02 */ /* 0x000fca0008000f00 */
[----:B------:R-:W-:Y:S02]  /*0620*/  IMAD.WIDE R8, R9, 0x4, R6 ;  /* 0x0000000409087825 */ /* 0x000fe400078e0206 */
[----:B0-----:R-:W3:Y:S02]  /*0630*/  LDG.E R6, desc[UR14][R6.64] ;  /* 0x0000000e06067981 */ /* 0x001ee4000c1e1900 */
[----:B--2---:R-:W-:-:S04]  /*0640*/  IMAD.WIDE R4, R3, 0x4, R4 ;  /* 0x0000000403047825 */ /* 0x004fc800078e0204 */
[----:B------:R-:W-:Y:S01]  /*0650*/  IMAD.WIDE R10, R11, 0x4, R8 ;  /* 0x000000040b0a7825 */ /* 0x000fe200078e0208 */
[----:B------:R-:W3:Y:S04]  /*0660*/  LDG.E R3, desc[UR14][R4.64] ;  /* 0x0000000e04037981 */ /* 0x000ee8000c1e1900 */
[----:B------:R-:W2:Y:S01]  /*0670*/  LDG.E R8, desc[UR14][R8.64] ;  /* 0x0000000e08087981 */ /* 0x000ea2000c1e1900 */
[----:B------:R-:W-:-:S03]  /*0680*/  IMAD.WIDE R14, R15, 0x4, R10 ;  /* 0x000000040f0e7825 */ /* 0x000fc600078e020a */
[----:B------:R-:W2:Y:S04]  /*0690*/  LDG.E R16, desc[UR14][R4.64+0x4] ;  /* 0x0000040e04107981 */ /* 0x000ea8000c1e1900 */
[----:B------:R-:W4:Y:S04]  /*06a0*/  LDG.E R17, desc[UR14][R10.64] ;  /* 0x0000000e0a117981 */ /* 0x000f28000c1e1900 */
[----:B------:R-:W4:Y:S04]  /*06b0*/  LDG.E R18, desc[UR14][R4.64+0x8] ;  /* 0x0000080e04127981 */ /* 0x000f28000c1e1900 */
[----:B------:R-:W5:Y:S04]  /*06c0*/  LDG.E R20, desc[UR14][R4.64+0xc] ;  /* 0x00000c0e04147981 */ /* 0x000f68000c1e1900 */
[----:B------:R-:W5:Y:S01]  /*06d0*/  LDG.E R14, desc[UR14][R14.64] ;  /* 0x0000000e0e0e7981 */ /* 0x000f62000c1e1900 */
[----:B------:R-:W-:Y:S01]  /*06e0*/  UIADD3 UR4, UPT, UPT, UR4, 0x4, URZ ;  /* 0x0000000404047890 */ /* 0x000fe2000fffe0ff */
[----:B---3--:R-:W-:-:S04]  /*06f0*/  FFMA R3, R3, R6, R12 ;  /* 0x0000000603037223 */ /* 0x008fc8000000000c */
[----:B--2---:R-:W-:-:S04]  /*0700*/  FFMA R3, R16, R8, R3 ;  /* 0x0000000810037223 */ /* 0x004fc80000000003 */
[----:B----4-:R-:W-:-:S04]  /*0710*/  FFMA R3, R18, R17, R3 ;  /* 0x0000001112037223 */ /* 0x010fc80000000003 */
[----:B-----5:R-:W-:-:S07]  /*0720*/  FFMA R12, R20, R14, R3 ;  /* 0x0000000e140c7223 */ /* 0x020fce0000000003 */
.L_x_3:
[----:B------:R-:W-:Y:S05]  /*0730*/  BRA.U !UP1, `(.L_x_2) ;  /* 0x0000000109947547 */ /* 0x000fea000b800000 */
[----:B------:R-:W-:Y:S01]  /*0740*/  UISETP.NE.AND UP0, UPT, UR5, 0x1, UPT ;  /* 0x000000010500788c */ /* 0x000fe2000bf05270 */
[----:B------:R-:W-:Y:S01]  /*0750*/  MOV R4, UR4 ;  /* 0x0000000400047c02 */ /* 0x000fe20008000f00 */
[----:B------:R-:W-:Y:S02]  /*0760*/  ULOP3.LUT UR5, UR16, 0x1, URZ, 0xc0, !UPT ;  /* 0x0000000110057892 */ /* 0x000fe4000f8ec0ff */
[----:B------:R-:W-:Y:S02]  /*0770*/  MOV R5, UR16 ;  /* 0x0000001000057c02 */ /* 0x000fe40008000f00 */
[----:B------:R-:W-:Y:S01]  /*0780*/  UISETP.NE.U32.AND UP1, UPT, UR5, 0x1, UPT ;  /* 0x000000010500788c */ /* 0x000fe2000bf25070 */
[----:B------:R-:W-:-:S04]  /*0790*/  PLOP3.LUT P0, PT, PT, PT, UP0, 0x80, 0x8 ;  /* 0x000000000008781c */ /* 0x000fc80003f0f008 */
[----:B------:R-:W1:Y:S01]  /*07a0*/  @UP0 LDCU.128 UR8, c[0x0][0x380] ;  /* 0x00007000ff0807ac */ /* 0x000e620008000c00 */
[----:B------:R-:W-:-:S05]  /*07b0*/  PLOP3.LUT P1, PT, PT, PT, UP1, 0x80, 0x8 ;  /* 0x000000000008781c */ /* 0x000fca0003f2f018 */
[----:B------:R-:W2:Y:S03]  /*07c0*/  @!UP1 LDCU.128 UR20, c[0x0][0x380] ;  /* 0x00007000ff1497ac */ /* 0x000ea60008000c00 */
[----:B------:R-:W-:Y:S01]  /*07d0*/  @P0 IMAD R3, R4, UR16, R13 ;  /* 0x0000001004030c24 */ /* 0x000fe2000f8e020d */
[----:B-1----:R-:W-:Y:S02]  /*07e0*/  MOV R10, UR10 ;  /* 0x0000000a000a7c02 */ /* 0x002fe40008000f00 */
[----:B------:R-:W-:Y:S02]  /*07f0*/  MOV R11, UR11 ;  /* 0x0000000b000b7c02 */ /* 0x000fe40008000f00 */
[----:B------:R-:W-:Y:S02]  /*0800*/  MOV R6, UR8 ;  /* 0x0000000800067c02 */ /* 0x000fe40008000f00 */
[----:B------:R-:W-:Y:S01]  /*0810*/  MOV R7, UR9 ;  /* 0x0000000900077c02 */ /* 0x000fe20008000f00 */
[----:B------:R-:W-:Y:S01]  /*0820*/  @P0 IMAD.WIDE R10, R3, 0x4, R10 ;  /* 0x00000004030a0825 */ /* 0x000fe200078e020a */
[----:B------:R-:W-:Y:S01]  /*0830*/  @P0 IADD3 R3, PT, PT, R2, UR4, RZ ;  /* 0x0000000402030c10 */ /* 0x000fe2000fffe0ff */
[----:B------:R-:W-:Y:S01]  /*0840*/  @UP0 UIADD3 UR4, UPT, UPT, UR4, 0x2, URZ ;  /* 0x0000000204040890 */ /* 0x000fe2000fffe0ff */
[----:B--2---:R-:W-:-:S02]  /*0850*/  MOV R8, UR20 ;  /* 0x0000001400087c02 */ /* 0x004fc40008000f00 */
[----:B------:R-:W-:Y:S01]  /*0860*/  MOV R9, UR21 ;  /* 0x0000001500097c02 */ /* 0x000fe20008000f00 */
[----:B------:R-:W-:Y:S01]  /*0870*/  @P0 IMAD.WIDE R6, R3, 0x4, R6 ;  /* 0x0000000403060825 */ /* 0x000fe200078e0206 */
[----:B------:R-:W-:Y:S01]  /*0880*/  MOV R14, UR22 ;  /* 0x00000016000e7c02 */ /* 0x000fe20008000f00 */
[----:B0-----:R-:W2:Y:S01]  /*0890*/  @P0 LDG.E R16, desc[UR14][R10.64] ;  /* 0x0000000e0a100981 */ /* 0x001ea2000c1e1900 */
[----:B------:R-:W-:Y:S01]  /*08a0*/  MOV R18, UR4 ;  /* 0x0000000400127c02 */ /* 0x000fe20008000f00 */
[----:B------:R-:W-:Y:S01]  /*08b0*/  @P0 IMAD.WIDE R4, R5, 0x4, R10 ;  /* 0x0000000405040825 */ /* 0x000fe200078e020a */
[----:B------:R-:W-:Y:S01]  /*08c0*/  @!P1 IADD3 R3, PT, PT, R2, UR4, RZ ;  /* 0x0000000402039c10 */ /* 0x000fe2000fffe0ff */
[----:B------:R-:W2:Y:S01]  /*08d0*/  @P0 LDG.E R19, desc[UR14][R6.64] ;  /* 0x0000000e06130981 */ /* 0x000ea2000c1e1900 */
[----:B------:R-:W-:Y:S01]  /*08e0*/  MOV R15, UR23 ;  /* 0x00000017000f7c02 */ /* 0x000fe20008000f00 */
[----:B------:R-:W-:Y:S02]  /*08f0*/  @!P1 IMAD R17, R18, UR16, R13 ;  /* 0x0000001012119c24 */ /* 0x000fe4000f8e020d */
[----:B------:R-:W-:Y:S01]  /*0900*/  @!P1 IMAD.WIDE R2, R3, 0x4, R8 ;  /* 0x0000000403029825 */ /* 0x000fe200078e0208 */
[----:B------:R-:W3:Y:S03]  /*0910*/  @P0 LDG.E R21, desc[UR14][R6.64+0x4] ;  /* 0x0000040e06150981 */ /* 0x000ee6000c1e1900 */
[----:B------:R-:W-:Y:S01]  /*0920*/  @!P1 IMAD.WIDE R8, R17, 0x4, R14 ;  /* 0x0000000411089825 */ /* 0x000fe200078e020e */
[----:B------:R-:W3:Y:S04]  /*0930*/  @P0 LDG.E R4, desc[UR14][R4.64] ;  /* 0x0000000e04040981 */ /* 0x000ee8000c1e1900 */
[----:B------:R-:W4:Y:S04]  /*0940*/  @!P1 LDG.E R3, desc[UR14][R2.64] ;  /* 0x0000000e02039981 */ /* 0x000f28000c1e1900 */
[----:B------:R-:W4:Y:S01]  /*0950*/  @!P1 LDG.E R8, desc[UR14][R8.64] ;  /* 0x0000000e08089981 */ /* 0x000f22000c1e1900 */
[----:B--2---:R-:W-:-:S04]  /*0960*/  @P0 FFMA R16, R19, R16, R12 ;  /* 0x0000001013100223 */ /* 0x004fc8000000000c */
[----:B---3--:R-:W-:-:S04]  /*0970*/  @P0 FFMA R12, R21, R4, R16 ;  /* 0x00000004150c0223 */ /* 0x008fc80000000010 */
[----:B----4-:R-:W-:-:S07]  /*0980*/  @!P1 FFMA R12, R3, R8, R12 ;  /* 0x00000008030c9223 */ /* 0x010fce000000000c */
.L_x_2:
[----:B------:R-:W1:Y:S01]  /*0990*/  LDC.64 R2, c[0x0][0x390] ;  /* 0x0000e400ff027b82 */ /* 0x000e620000000a00 */
[----:B------:R-:W-:-:S04]  /*09a0*/  IMAD R13, R0, UR16, R13 ;  /* 0x00000010000d7c24 */ /* 0x000fc8000f8e020d */
[----:B-1----:R-:W-:-:S05]  /*09b0*/  IMAD.WIDE R2, R13, 0x4, R2 ;  /* 0x000000040d027825 */ /* 0x002fca00078e0202 */
[----:B0-----:R-:W-:Y:S01]  /*09c0*/  STG.E desc[UR14][R2.64], R12 ;  /* 0x0000000c02007986 */ /* 0x001fe2000c10190e */
[----:B------:R-:W-:Y:S05]  /*09d0*/  EXIT ;  /* 0x000000000000794d */ /* 0x000fea0003800000 */
.L_x_4:
[----:B------:R-:W-:-:S00]  /*09e0*/  BRA `(.L_x_4) ;  /* 0xfffffffc00fc7947 */ /* 0x000fc0000383ffff */
[----:B------:R-:W-:-:S00]  /*09f0*/  NOP ;  /* 0x0000000000007918 */ /* 0x000fc00000000000 */
        /* <DEDUP_REMOVED lines=8> */
.L_x_5:


//--------------------- .nv.shared.reserved.0     --------------------------
	.section	.nv.shared.reserved.0,"aw",@nobits
	.weak		__nv_reservedSMEM_offset_0_alias
	.size		__nv_reservedSMEM_offset_0_alias, 0, 64
	.other		__nv_reservedSMEM_offset_0_alias,@"STO_CUDA_RESERVED_SHARED STV_DEFAULT"
__nv_reservedSMEM_offset_0_alias:
	.zero		0
	.zero		64


//--------------------- .nv.constant0._Z14matrixMultiplyPfS_S_i --------------------------
	.section	.nv.constant0._Z14matrixMultiplyPfS_S_i,"a",@progbits
	.sectionflags	@""
	.align	4
.nv.constant0._Z14matrixMultiplyPfS_S_i:
	.zero		924


//--------------------- SYMBOLS --------------------------

	.type		.nv.reservedSmem.offset0,@object
	.size		.nv.reservedSmem.offset0,0x4
